//
// Generated by NVIDIA NVVM Compiler
//
// Compiler Build ID: CL-36424714
// Cuda compilation tools, release 13.0, V13.0.88
// Based on NVVM 20.0.0
//

.version 9.0
.target sm_100
.address_size 64

	// .globl	_Z4funcPiS_S_
// _ZZ4funcPiS_S_E4temp has been demoted

.visible .entry _Z4funcPiS_S_(
	.param .u64 .ptr .align 1 _Z4funcPiS_S__param_0,
	.param .u64 .ptr .align 1 _Z4funcPiS_S__param_1,
	.param .u64 .ptr .align 1 _Z4funcPiS_S__param_2
)
{
	.reg .pred 	%p<3>;
	.reg .b32 	%r<13>;
	.reg .b64 	%rd<10>;
	// demoted variable
	.shared .align 4 .b8 _ZZ4funcPiS_S_E4temp[12];
	ld.param.u64 	%rd1, [_Z4funcPiS_S__param_0];
	ld.param.u64 	%rd2, [_Z4funcPiS_S__param_1];
	ld.param.u64 	%rd3, [_Z4funcPiS_S__param_2];
	mov.u32 	%r1, %tid.x;
	setp.gt.u32 	%p1, %r1, 2;
	@%p1 bra 	$L__BB0_2;
	cvta.to.global.u64 	%rd4, %rd1;
	cvta.to.global.u64 	%rd5, %rd2;
	mul.wide.u32 	%rd6, %r1, 4;
	add.s64 	%rd7, %rd4, %rd6;
	ld.global.u32 	%r2, [%rd7];
	add.s64 	%rd8, %rd5, %rd6;
	ld.global.u32 	%r3, [%rd8];
	mul.lo.s32 	%r4, %r3, %r2;
	shl.b32 	%r5, %r1, 2;
	mov.u32 	%r6, _ZZ4funcPiS_S_E4temp;
	add.s32 	%r7, %r6, %r5;
	st.shared.u32 	[%r7], %r4;
$L__BB0_2:
	bar.sync 	0;
	setp.ne.s32 	%p2, %r1, 0;
	@%p2 bra 	$L__BB0_4;
	ld.shared.u32 	%r8, [_ZZ4funcPiS_S_E4temp];
	ld.shared.u32 	%r9, [_ZZ4funcPiS_S_E4temp+4];
	add.s32 	%r10, %r9, %r8;
	ld.shared.u32 	%r11, [_ZZ4funcPiS_S_E4temp+8];
	add.s32 	%r12, %r10, %r11;
	cvta.to.global.u64 	%rd9, %rd3;
	st.global.u32 	[%rd9], %r12;
$L__BB0_4:
	ret;

}


// ===== COMPILED SASS (sm_100) =====

	.target	sm_100

	.elftype	@"ET_EXEC"


//--------------------- .note.nv.tkinfo           --------------------------
	.section	.note.nv.tkinfo,"",@"SHT_NOTE"
	.sectionflags	@"SHF_NOTE_NV_TKINFO"
	.tkinfo
        /*0018*/ 	.word	0x00000002
        /*0030*/ 	.string	""
        /*0030*/ 	.string	"ptxas"
        /*0030*/ 	.string	"Cuda compilation tools, release 13.0, V13.0.88"
        /*0030*/ 	.string	"Build cuda_13.0.r13.0/compiler.36424714_0"
        /*0030*/ 	.string	"-arch sm_100 -m 64 "



//--------------------- .note.nv.cuinfo           --------------------------
	.section	.note.nv.cuinfo,"",@"SHT_NOTE"
	.sectionflags	@"SHF_NOTE_NV_CUINFO"
        /*0018*/ 	.short	0x0002
        /*001a*/ 	.short	0x0064
        /*001c*/ 	.short	0x0082
	.zero		2


//--------------------- .nv.info                  --------------------------
	.section	.nv.info,"",@"SHT_CUDA_INFO"
	.align	4


	//----- nvinfo : EIATTR_REGCOUNT
	.align		4
        /*0000*/ 	.byte	0x04, 0x2f
        /*0002*/ 	.short	(.L_1 - .L_0)
	.align		4
.L_0:
        /*0004*/ 	.word	index@(_Z4funcPiS_S_)
        /*0008*/ 	.word	0x0000000a


	//----- nvinfo : EIATTR_FRAME_SIZE
	.align		4
.L_1:
        /*000c*/ 	.byte	0x04, 0x11
        /*000e*/ 	.short	(.L_3 - .L_2)
	.align		4
.L_2:
        /*0010*/ 	.word	index@(_Z4funcPiS_S_)
        /*0014*/ 	.word	0x00000000


	//----- nvinfo : EIATTR_MIN_STACK_SIZE
	.align		4
.L_3:
        /*0018*/ 	.byte	0x04, 0x12
        /*001a*/ 	.short	(.L_5 - .L_4)
	.align		4
.L_4:
        /*001c*/ 	.word	index@(_Z4funcPiS_S_)
        /*0020*/ 	.word	0x00000000
.L_5:


//--------------------- .nv.compat                --------------------------
	.section	.nv.compat,"",@"SHT_CUDA_COMPAT_INFO"
	.align	4
        /*0000*/ 	.byte	0x02, 0x09, 0x00, 0x00, 0x02, 0x02, 0x01, 0x00, 0x02, 0x05, 0x05, 0x00, 0x03, 0x07, 0x01, 0x01
        /*0010*/ 	.byte	0x02, 0x03, 0x00, 0x00, 0x02, 0x06, 0x01, 0x00, 0x04, 0x0b, 0x08, 0x00, 0x09, 0x00, 0x00, 0x00
        /*0020*/ 	.byte	0x00, 0x00, 0x00, 0x00


//--------------------- .nv.info._Z4funcPiS_S_    --------------------------
	.section	.nv.info._Z4funcPiS_S_,"",@"SHT_CUDA_INFO"
	.sectionflags	@""
	.align	4


	//----- nvinfo : EIATTR_CUDA_API_VERSION
	.align		4
        /*0000*/ 	.byte	0x04, 0x37
        /*0002*/ 	.short	(.L_7 - .L_6)
.L_6:
        /*0004*/ 	.word	0x00000082


	//----- nvinfo : EIATTR_KPARAM_INFO
	.align		4
.L_7:
        /*0008*/ 	.byte	0x04, 0x17
        /*000a*/ 	.short	(.L_9 - .L_8)
.L_8:
        /*000c*/ 	.word	0x00000000
        /*0010*/ 	.short	0x0002
        /*0012*/ 	.short	0x0010
        /*0014*/ 	.byte	0x00, 0xf5, 0x21, 0x00


	//----- nvinfo : EIATTR_KPARAM_INFO
	.align		4
.L_9:
        /*0018*/ 	.byte	0x04, 0x17
        /*001a*/ 	.short	(.L_11 - .L_10)
.L_10:
        /*001c*/ 	.word	0x00000000
        /*0020*/ 	.short	0x0001
        /*0022*/ 	.short	0x0008
        /*0024*/ 	.byte	0x00, 0xf5, 0x21, 0x00


	//----- nvinfo : EIATTR_KPARAM_INFO
	.align		4
.L_11:
        /*0028*/ 	.byte	0x04, 0x17
        /*002a*/ 	.short	(.L_13 - .L_12)
.L_12:
        /*002c*/ 	.word	0x00000000
        /*0030*/ 	.short	0x0000
        /*0032*/ 	.short	0x0000
        /*0034*/ 	.byte	0x00, 0xf5, 0x21, 0x00


	//----- nvinfo : EIATTR_SPARSE_MMA_MASK
	.align		4
.L_13:
        /*0038*/ 	.byte	0x03, 0x50
        /*003a*/ 	.short	0x0000


	//----- nvinfo : EIATTR_MAXREG_COUNT
	.align		4
        /*003c*/ 	.byte	0x03, 0x1b
        /*003e*/ 	.short	0x00ff


	//----- nvinfo : EIATTR_NUM_BARRIERS
	.align		4
        /*0040*/ 	.byte	0x02, 0x4c
        /*0042*/ 	.byte	0x01
	.zero		1


	//----- nvinfo : EIATTR_MERCURY_ISA_VERSION
	.align		4
        /*0044*/ 	.byte	0x03, 0x5f
        /*0046*/ 	.short	0x0101


	//----- nvinfo : EIATTR_UNUSED_LOAD_BYTE_OFFSET
	.align		4
        /*0048*/ 	.byte	0x04, 0x44
        /*004a*/ 	.short	(.L_15 - .L_14)


	//   ....[0]....
.L_14:
        /*004c*/ 	.word	0x000001a0
        /*0050*/ 	.word	0x00000fff


	//----- nvinfo : EIATTR_VRC_CTA_INIT_COUNT
	.align		4
.L_15:
        /*0054*/ 	.byte	0x02, 0x4a
	.zero		1
	.zero		1


	//----- nvinfo : EIATTR_EXIT_INSTR_OFFSETS
	.align		4
        /*0058*/ 	.byte	0x04, 0x1c
        /*005a*/ 	.short	(.L_17 - .L_16)


	//   ....[0]....
.L_16:
        /*005c*/ 	.word	0x00000150


	//   ....[1]....
        /*0060*/ 	.word	0x000001d0


	//----- nvinfo : EIATTR_CRS_STACK_SIZE
	.align		4
.L_17:
        /*0064*/ 	.byte	0x04, 0x1e
        /*0066*/ 	.short	(.L_19 - .L_18)
.L_18:
        /*0068*/ 	.word	0x00000000


	//----- nvinfo : EIATTR_CBANK_PARAM_SIZE
	.align		4
.L_19:
        /*006c*/ 	.byte	0x03, 0x19
        /*006e*/ 	.short	0x0018


	//----- nvinfo : EIATTR_PARAM_CBANK
	.align		4
        /*0070*/ 	.byte	0x04, 0x0a
        /*0072*/ 	.short	(.L_21 - .L_20)
	.align		4
.L_20:
        /*0074*/ 	.word	index@(.nv.constant0._Z4funcPiS_S_)
        /*0078*/ 	.short	0x0380
        /*007a*/ 	.short	0x0018


	//----- nvinfo : EIATTR_SW_WAR
	.align		4
.L_21:
        /*007c*/ 	.byte	0x04, 0x36
        /*007e*/ 	.short	(.L_23 - .L_22)
.L_22:
        /*0080*/ 	.word	0x00000008
.L_23:


//--------------------- .nv.callgraph             --------------------------
	.section	.nv.callgraph,"",@"SHT_CUDA_CALLGRAPH"
	.align	4
	.sectionentsize	8
	.align		4
        /*0000*/ 	.word	0x00000000
	.align		4
        /*0004*/ 	.word	0xffffffff
	.align		4
        /*0008*/ 	.word	0x00000000
	.align		4
        /*000c*/ 	.word	0xfffffffe
	.align		4
        /*0010*/ 	.word	0x00000000
	.align		4
        /*0014*/ 	.word	0xfffffffd
	.align		4
        /*0018*/ 	.word	0x00000000
	.align		4
        /*001c*/ 	.word	0xfffffffc


//--------------------- .text._Z4funcPiS_S_       --------------------------
	.section	.text._Z4funcPiS_S_,"ax",@progbits
	.align	128
        .global         _Z4funcPiS_S_
        .type           _Z4funcPiS_S_,@function
        .size           _Z4funcPiS_S_,(.L_x_3 - _Z4funcPiS_S_)
        .other          _Z4funcPiS_S_,@"STO_CUDA_ENTRY STV_DEFAULT"
_Z4funcPiS_S_:
.text._Z4funcPiS_S_:
[----:B------:R-:W-:Y:S01]  /*0000*/  LDC R1, c[0x0][0x37c] ;  /* 0x0000df00ff017b82 */ /* 0x000fe20000000800 */
[----:B------:R-:W0:Y:S01]  /*0010*/  S2R R7, SR_TID.X ;  /* 0x0000000000077919 */ /* 0x000e220000002100 */
[----:B------:R-:W1:Y:S01]  /*0020*/  LDCU.64 UR6, c[0x0][0x358] ;  /* 0x00006b00ff0677ac */ /* 0x000e620008000a00 */
[----:B------:R-:W-:Y:S01]  /*0030*/  BSSY.RECONVERGENT B0, `(.L_x_0) ;  /* 0x0000010000007945 */ /* 0x000fe20003800200 */
[C---:B0-----:R-:W-:Y:S02]  /*0040*/  ISETP.GT.U32.AND P0, PT, R7.reuse, 0x2, PT ;  /* 0x000000020700780c */ /* 0x041fe40003f04070 */
[----:B------:R-:W-:-:S11]  /*0050*/  ISETP.NE.AND P1, PT, R7, RZ, PT ;  /* 0x000000ff0700720c */ /* 0x000fd60003f25270 */
[----:B-1----:R-:W-:Y:S05]  /*0060*/  @P0 BRA `(.L_x_1) ;  /* 0x0000000000300947 */ /* 0x002fea0003800000 */
[----:B------:R-:W0:Y:S08]  /*0070*/  LDC.64 R2, c[0x0][0x380] ;  /* 0x0000e000ff027b82 */ /* 0x000e300000000a00 */
[----:B------:R-:W1:Y:S01]  /*0080*/  LDC.64 R4, c[0x0][0x388] ;  /* 0x0000e200ff047b82 */ /* 0x000e620000000a00 */
[----:B0-----:R-:W-:-:S06]  /*0090*/  IMAD.WIDE.U32 R2, R7, 0x4, R2 ;  /* 0x0000000407027825 */ /* 0x001fcc00078e0002 */
[----:B------:R-:W2:Y:S01]  /*00a0*/  LDG.E R2, desc[UR6][R2.64] ;  /* 0x0000000602027981 */ /* 0x000ea2000c1e1900 */
[----:B-1----:R-:W-:-:S06]  /*00b0*/  IMAD.WIDE.U32 R4, R7, 0x4, R4 ;  /* 0x0000000407047825 */ /* 0x002fcc00078e0004 */
[----:B------:R-:W2:Y:S01]  /*00c0*/  LDG.E R5, desc[UR6][R4.64] ;  /* 0x0000000604057981 */ /* 0x000ea2000c1e1900 */
[----:B------:R-:W0:Y:S01]  /*00d0*/  S2UR UR5, SR_CgaCtaId ;  /* 0x00000000000579c3 */ /* 0x000e220000008800 */
[----:B------:R-:W-:Y:S02]  /*00e0*/  UMOV UR4, 0x400 ;  /* 0x0000040000047882 */ /* 0x000fe40000000000 */
[----:B0-----:R-:W-:-:S06]  /*00f0*/  ULEA UR4, UR5, UR4, 0x18 ;  /* 0x0000000405047291 */ /* 0x001fcc000f8ec0ff */
[----:B------:R-:W-:Y:S01]  /*0100*/  LEA R7, R7, UR4, 0x2 ;  /* 0x0000000407077c11 */ /* 0x000fe2000f8e10ff */
[----:B--2---:R-:W-:-:S05]  /*0110*/  IMAD R0, R2, R5, RZ ;  /* 0x0000000502007224 */ /* 0x004fca00078e02ff */
[----:B------:R0:W-:Y:S02]  /*0120*/  STS [R7], R0 ;  /* 0x0000000007007388 */ /* 0x0001e40000000800 */
.L_x_1:
[----:B------:R-:W-:Y:S05]  /*0130*/  BSYNC.RECONVERGENT B0 ;  /* 0x0000000000007941 */ /* 0x000fea0003800200 */
.L_x_0:
[----:B------:R-:W-:Y:S06]  /*0140*/  BAR.SYNC.DEFER_BLOCKING 0x0 ;  /* 0x0000000000007b1d */ /* 0x000fec0000010000 */
[----:B------:R-:W-:Y:S05]  /*0150*/  @P1 EXIT ;  /* 0x000000000000194d */ /* 0x000fea0003800000 */
[----:B------:R-:W1:Y:S01]  /*0160*/  S2UR UR5, SR_CgaCtaId ;  /* 0x00000000000579c3 */ /* 0x000e620000008800 */
[----:B------:R-:W-:-:S07]  /*0170*/  UMOV UR4, 0x400 ;  /* 0x0000040000047882 */ /* 0x000fce0000000000 */
[----:B------:R-:W2:Y:S01]  /*0180*/  LDC.64 R2, c[0x0][0x390] ;  /* 0x0000e400ff027b82 */ /* 0x000ea20000000a00 */
[----:B-1----:R-:W-:-:S09]  /*0190*/  ULEA UR4, UR5, UR4, 0x18 ;  /* 0x0000000405047291 */ /* 0x002fd2000f8ec0ff */
[----:B0-----:R-:W0:Y:S02]  /*01a0*/  LDS.128 R4, [UR4] ;  /* 0x00000004ff047984 */ /* 0x001e240008000c00 */
[----:B0-----:R-:W-:-:S05]  /*01b0*/  IADD3 R5, PT, PT, R6, R5, R4 ;  /* 0x0000000506057210 */ /* 0x001fca0007ffe004 */
[----:B--2---:R-:W-:Y:S01]  /*01c0*/  STG.E desc[UR6][R2.64], R5 ;  /* 0x0000000502007986 */ /* 0x004fe2000c101906 */
[----:B------:R-:W-:Y:S05]  /*01d0*/  EXIT ;  /* 0x000000000000794d */ /* 0x000fea0003800000 */
.L_x_2:
[----:B------:R-:W-:-:S00]  /*01e0*/  BRA `(.L_x_2) ;  /* 0xfffffffc00fc7947 */ /* 0x000fc0000383ffff */
[----:B------:R-:W-:-:S00]  /*01f0*/  NOP ;  /* 0x0000000000007918 */ /* 0x000fc00000000000 */
        /* <DEDUP_REMOVED lines=8> */
.L_x_3:


//--------------------- .nv.shared._Z4funcPiS_S_  --------------------------
	.section	.nv.shared._Z4funcPiS_S_,"aw",@nobits
	.sectionflags	@""
	.align	4
.nv.shared._Z4funcPiS_S_:
	.zero		1036


//--------------------- .nv.shared.reserved.0     --------------------------
	.section	.nv.shared.reserved.0,"aw",@nobits
	.weak		__nv_reservedSMEM_offset_0_alias
	.size		__nv_reservedSMEM_offset_0_alias, 0, 64
	.other		__nv_reservedSMEM_offset_0_alias,@"STO_CUDA_RESERVED_SHARED STV_DEFAULT"
__nv_reservedSMEM_offset_0_alias:
	.zero		0
	.zero		64


//--------------------- .nv.constant0._Z4funcPiS_S_ --------------------------
	.section	.nv.constant0._Z4funcPiS_S_,"a",@progbits
	.sectionflags	@""
	.align	4
.nv.constant0._Z4funcPiS_S_:
	.zero		920


//--------------------- SYMBOLS --------------------------

	.type		.nv.reservedSmem.offset0,@object
	.size		.nv.reservedSmem.offset0,0x4
	.type		.nv.reservedSmem.cap,@object
	.size		.nv.reservedSmem.cap,0x4
